	.headerflags	@"EF_CUDA_TEXMODE_UNIFIED EF_CUDA_64BIT_ADDRESS EF_CUDA_ACCELERATORS EF_CUDA_SM90 EF_CUDA_VIRTUAL_SM(EF_CUDA_SM90)"
	.elftype	@"ET_EXEC"


//--------------------- .nv.info                  --------------------------
	.section	.nv.info,"",@"SHT_CUDA_INFO"
	.align	4


	//----- nvinfo : EIATTR_REGCOUNT
	.align		4
        /*0000*/ 	.byte	0x04, 0x2f
        /*0002*/ 	.short	(.L_3 - .L_2)
	.align		4
.L_2:
        /*0004*/ 	.word	index@(triton_poi_fused_cat_8)
        /*0008*/ 	.word	0x00000026


	//----- nvinfo : EIATTR_MIN_STACK_SIZE
	.align		4
.L_3:
        /*000c*/ 	.byte	0x04, 0x12
        /*000e*/ 	.short	(.L_5 - .L_4)
	.align		4
.L_4:
        /*0010*/ 	.word	index@(triton_poi_fused_cat_8)
        /*0014*/ 	.word	0x00000000


	//----- nvinfo : EIATTR_FRAME_SIZE
	.align		4
.L_5:
        /*0018*/ 	.byte	0x04, 0x11
        /*001a*/ 	.short	(.L_7 - .L_6)
	.align		4
.L_6:
        /*001c*/ 	.word	index@(triton_poi_fused_cat_8)
        /*0020*/ 	.word	0x00000000


	//----- nvinfo : EIATTR_MIN_STACK_SIZE
	.align		4
.L_7:
        /*0024*/ 	.byte	0x04, 0x12
        /*0026*/ 	.short	(.L_9 - .L_8)
	.align		4
.L_8:
        /*0028*/ 	.word	index@(triton_poi_fused_cat_8)
        /*002c*/ 	.word	0x00000000
.L_9:


//--------------------- .nv.info.triton_poi_fused_cat_8 --------------------------
	.section	.nv.info.triton_poi_fused_cat_8,"",@"SHT_CUDA_INFO"
	.sectionflags	@""
	.align	4


	//----- nvinfo : EIATTR_CUDA_API_VERSION
	.align		4
        /*0000*/ 	.byte	0x04, 0x37
        /*0002*/ 	.short	(.L_11 - .L_10)
.L_10:
        /*0004*/ 	.word	0x0000007c


	//----- nvinfo : EIATTR_KPARAM_INFO
	.align		4
.L_11:
        /*0008*/ 	.byte	0x04, 0x17
        /*000a*/ 	.short	(.L_13 - .L_12)
.L_12:
        /*000c*/ 	.word	0x00000000
        /*0010*/ 	.short	0x001c
        /*0012*/ 	.short	0x00e0
        /*0014*/ 	.byte	0x00, 0xf0, 0x11, 0x00


	//----- nvinfo : EIATTR_KPARAM_INFO
	.align		4
.L_13:
        /*0018*/ 	.byte	0x04, 0x17
        /*001a*/ 	.short	(.L_15 - .L_14)
.L_14:
        /*001c*/ 	.word	0x00000000
        /*0020*/ 	.short	0x001b
        /*0022*/ 	.short	0x00d8
        /*0024*/ 	.byte	0x00, 0xf4, 0x21, 0x00


	//----- nvinfo : EIATTR_KPARAM_INFO
	.align		4
.L_15:
        /*0028*/ 	.byte	0x04, 0x17
        /*002a*/ 	.short	(.L_17 - .L_16)
.L_16:
        /*002c*/ 	.word	0x00000000
        /*0030*/ 	.short	0x001a
        /*0032*/ 	.short	0x00d0
        /*0034*/ 	.byte	0x00, 0xf4, 0x21, 0x00


	//----- nvinfo : EIATTR_KPARAM_INFO
	.align		4
.L_17:
        /*0038*/ 	.byte	0x04, 0x17
        /*003a*/ 	.short	(.L_19 - .L_18)
.L_18:
        /*003c*/ 	.word	0x00000000
        /*0040*/ 	.short	0x0019
        /*0042*/ 	.short	0x00c8
        /*0044*/ 	.byte	0x00, 0xf4, 0x21, 0x00


	//----- nvinfo : EIATTR_KPARAM_INFO
	.align		4
.L_19:
        /*0048*/ 	.byte	0x04, 0x17
        /*004a*/ 	.short	(.L_21 - .L_20)
.L_20:
        /*004c*/ 	.word	0x00000000
        /*0050*/ 	.short	0x0018
        /*0052*/ 	.short	0x00c0
        /*0054*/ 	.byte	0x00, 0xf4, 0x21, 0x00


	//----- nvinfo : EIATTR_KPARAM_INFO
	.align		4
.L_21:
        /*0058*/ 	.byte	0x04, 0x17
        /*005a*/ 	.short	(.L_23 - .L_22)
.L_22:
        /*005c*/ 	.word	0x00000000
        /*0060*/ 	.short	0x0017
        /*0062*/ 	.short	0x00b8
        /*0064*/ 	.byte	0x00, 0xf4, 0x21, 0x00


	//----- nvinfo : EIATTR_KPARAM_INFO
	.align		4
.L_23:
        /*0068*/ 	.byte	0x04, 0x17
        /*006a*/ 	.short	(.L_25 - .L_24)
.L_24:
        /*006c*/ 	.word	0x00000000
        /*0070*/ 	.short	0x0016
        /*0072*/ 	.short	0x00b0
        /*0074*/ 	.byte	0x00, 0xf4, 0x21, 0x00


	//----- nvinfo : EIATTR_KPARAM_INFO
	.align		4
.L_25:
        /*0078*/ 	.byte	0x04, 0x17
        /*007a*/ 	.short	(.L_27 - .L_26)
.L_26:
        /*007c*/ 	.word	0x00000000
        /*0080*/ 	.short	0x0015
        /*0082*/ 	.short	0x00a8
        /*0084*/ 	.byte	0x00, 0xf4, 0x21, 0x00


	//----- nvinfo : EIATTR_KPARAM_INFO
	.align		4
.L_27:
        /*0088*/ 	.byte	0x04, 0x17
        /*008a*/ 	.short	(.L_29 - .L_28)
.L_28:
        /*008c*/ 	.word	0x00000000
        /*0090*/ 	.short	0x0014
        /*0092*/ 	.short	0x00a0
        /*0094*/ 	.byte	0x00, 0xf4, 0x21, 0x00


	//----- nvinfo : EIATTR_KPARAM_INFO
	.align		4
.L_29:
        /*0098*/ 	.byte	0x04, 0x17
        /*009a*/ 	.short	(.L_31 - .L_30)
.L_30:
        /*009c*/ 	.word	0x00000000
        /*00a0*/ 	.short	0x0013
        /*00a2*/ 	.short	0x0098
        /*00a4*/ 	.byte	0x00, 0xf4, 0x21, 0x00


	//----- nvinfo : EIATTR_KPARAM_INFO
	.align		4
.L_31:
        /*00a8*/ 	.byte	0x04, 0x17
        /*00aa*/ 	.short	(.L_33 - .L_32)
.L_32:
        /*00ac*/ 	.word	0x00000000
        /*00b0*/ 	.short	0x0012
        /*00b2*/ 	.short	0x0090
        /*00b4*/ 	.byte	0x00, 0xf4, 0x21, 0x00


	//----- nvinfo : EIATTR_KPARAM_INFO
	.align		4
.L_33:
        /*00b8*/ 	.byte	0x04, 0x17
        /*00ba*/ 	.short	(.L_35 - .L_34)
.L_34:
        /*00bc*/ 	.word	0x00000000
        /*00c0*/ 	.short	0x0011
        /*00c2*/ 	.short	0x0088
        /*00c4*/ 	.byte	0x00, 0xf4, 0x21, 0x00


	//----- nvinfo : EIATTR_KPARAM_INFO
	.align		4
.L_35:
        /*00c8*/ 	.byte	0x04, 0x17
        /*00ca*/ 	.short	(.L_37 - .L_36)
.L_36:
        /*00cc*/ 	.word	0x00000000
        /*00d0*/ 	.short	0x0010
        /*00d2*/ 	.short	0x0080
        /*00d4*/ 	.byte	0x00, 0xf4, 0x21, 0x00


	//----- nvinfo : EIATTR_KPARAM_INFO
	.align		4
.L_37:
        /*00d8*/ 	.byte	0x04, 0x17
        /*00da*/ 	.short	(.L_39 - .L_38)
.L_38:
        /*00dc*/ 	.word	0x00000000
        /*00e0*/ 	.short	0x000f
        /*00e2*/ 	.short	0x0078
        /*00e4*/ 	.byte	0x00, 0xf4, 0x21, 0x00


	//----- nvinfo : EIATTR_KPARAM_INFO
	.align		4
.L_39:
        /*00e8*/ 	.byte	0x04, 0x17
        /*00ea*/ 	.short	(.L_41 - .L_40)
.L_40:
        /*00ec*/ 	.word	0x00000000
        /*00f0*/ 	.short	0x000e
        /*00f2*/ 	.short	0x0070
        /*00f4*/ 	.byte	0x00, 0xf4, 0x21, 0x00


	//----- nvinfo : EIATTR_KPARAM_INFO
	.align		4
.L_41:
        /*00f8*/ 	.byte	0x04, 0x17
        /*00fa*/ 	.short	(.L_43 - .L_42)
.L_42:
        /*00fc*/ 	.word	0x00000000
        /*0100*/ 	.short	0x000d
        /*0102*/ 	.short	0x0068
        /*0104*/ 	.byte	0x00, 0xf4, 0x21, 0x00


	//----- nvinfo : EIATTR_KPARAM_INFO
	.align		4
.L_43:
        /*0108*/ 	.byte	0x04, 0x17
        /*010a*/ 	.short	(.L_45 - .L_44)
.L_44:
        /*010c*/ 	.word	0x00000000
        /*0110*/ 	.short	0x000c
        /*0112*/ 	.short	0x0060
        /*0114*/ 	.byte	0x00, 0xf4, 0x21, 0x00


	//----- nvinfo : EIATTR_KPARAM_INFO
	.align		4
.L_45:
        /*0118*/ 	.byte	0x04, 0x17
        /*011a*/ 	.short	(.L_47 - .L_46)
.L_46:
        /*011c*/ 	.word	0x00000000
        /*0120*/ 	.short	0x000b
        /*0122*/ 	.short	0x0058
        /*0124*/ 	.byte	0x00, 0xf4, 0x21, 0x00


	//----- nvinfo : EIATTR_KPARAM_INFO
	.align		4
.L_47:
        /*0128*/ 	.byte	0x04, 0x17
        /*012a*/ 	.short	(.L_49 - .L_48)
.L_48:
        /*012c*/ 	.word	0x00000000
        /*0130*/ 	.short	0x000a
        /*0132*/ 	.short	0x0050
        /*0134*/ 	.byte	0x00, 0xf4, 0x21, 0x00


	//----- nvinfo : EIATTR_KPARAM_INFO
	.align		4
.L_49:
        /*0138*/ 	.byte	0x04, 0x17
        /*013a*/ 	.short	(.L_51 - .L_50)
.L_50:
        /*013c*/ 	.word	0x00000000
        /*0140*/ 	.short	0x0009
        /*0142*/ 	.short	0x0048
        /*0144*/ 	.byte	0x00, 0xf4, 0x21, 0x00


	//----- nvinfo : EIATTR_KPARAM_INFO
	.align		4
.L_51:
        /*0148*/ 	.byte	0x04, 0x17
        /*014a*/ 	.short	(.L_53 - .L_52)
.L_52:
        /*014c*/ 	.word	0x00000000
        /*0150*/ 	.short	0x0008
        /*0152*/ 	.short	0x0040
        /*0154*/ 	.byte	0x00, 0xf4, 0x21, 0x00


	//----- nvinfo : EIATTR_KPARAM_INFO
	.align		4
.L_53:
        /*0158*/ 	.byte	0x04, 0x17
        /*015a*/ 	.short	(.L_55 - .L_54)
.L_54:
        /*015c*/ 	.word	0x00000000
        /*0160*/ 	.short	0x0007
        /*0162*/ 	.short	0x0038
        /*0164*/ 	.byte	0x00, 0xf4, 0x21, 0x00


	//----- nvinfo : EIATTR_KPARAM_INFO
	.align		4
.L_55:
        /*0168*/ 	.byte	0x04, 0x17
        /*016a*/ 	.short	(.L_57 - .L_56)
.L_56:
        /*016c*/ 	.word	0x00000000
        /*0170*/ 	.short	0x0006
        /*0172*/ 	.short	0x0030
        /*0174*/ 	.byte	0x00, 0xf4, 0x21, 0x00


	//----- nvinfo : EIATTR_KPARAM_INFO
	.align		4
.L_57:
        /*0178*/ 	.byte	0x04, 0x17
        /*017a*/ 	.short	(.L_59 - .L_58)
.L_58:
        /*017c*/ 	.word	0x00000000
        /*0180*/ 	.short	0x0005
        /*0182*/ 	.short	0x0028
        /*0184*/ 	.byte	0x00, 0xf4, 0x21, 0x00


	//----- nvinfo : EIATTR_KPARAM_INFO
	.align		4
.L_59:
        /*0188*/ 	.byte	0x04, 0x17
        /*018a*/ 	.short	(.L_61 - .L_60)
.L_60:
        /*018c*/ 	.word	0x00000000
        /*0190*/ 	.short	0x0004
        /*0192*/ 	.short	0x0020
        /*0194*/ 	.byte	0x00, 0xf4, 0x21, 0x00


	//----- nvinfo : EIATTR_KPARAM_INFO
	.align		4
.L_61:
        /*0198*/ 	.byte	0x04, 0x17
        /*019a*/ 	.short	(.L_63 - .L_62)
.L_62:
        /*019c*/ 	.word	0x00000000
        /*01a0*/ 	.short	0x0003
        /*01a2*/ 	.short	0x0018
        /*01a4*/ 	.byte	0x00, 0xf4, 0x21, 0x00


	//----- nvinfo : EIATTR_KPARAM_INFO
	.align		4
.L_63:
        /*01a8*/ 	.byte	0x04, 0x17
        /*01aa*/ 	.short	(.L_65 - .L_64)
.L_64:
        /*01ac*/ 	.word	0x00000000
        /*01b0*/ 	.short	0x0002
        /*01b2*/ 	.short	0x0010
        /*01b4*/ 	.byte	0x00, 0xf4, 0x21, 0x00


	//----- nvinfo : EIATTR_KPARAM_INFO
	.align		4
.L_65:
        /*01b8*/ 	.byte	0x04, 0x17
        /*01ba*/ 	.short	(.L_67 - .L_66)
.L_66:
        /*01bc*/ 	.word	0x00000000
        /*01c0*/ 	.short	0x0001
        /*01c2*/ 	.short	0x0008
        /*01c4*/ 	.byte	0x00, 0xf4, 0x21, 0x00


	//----- nvinfo : EIATTR_KPARAM_INFO
	.align		4
.L_67:
        /*01c8*/ 	.byte	0x04, 0x17
        /*01ca*/ 	.short	(.L_69 - .L_68)
.L_68:
        /*01cc*/ 	.word	0x00000000
        /*01d0*/ 	.short	0x0000
        /*01d2*/ 	.short	0x0000
        /*01d4*/ 	.byte	0x00, 0xf4, 0x21, 0x00


	//----- nvinfo : EIATTR_SPARSE_MMA_MASK
	.align		4
.L_69:
        /*01d8*/ 	.byte	0x03, 0x50
        /*01da*/ 	.short	0x0000


	//----- nvinfo : EIATTR_MAXREG_COUNT
	.align		4
        /*01dc*/ 	.byte	0x03, 0x1b
        /*01de*/ 	.short	0x00ff


	//----- nvinfo : EIATTR_EXIT_INSTR_OFFSETS
	.align		4
        /*01e0*/ 	.byte	0x04, 0x1c
        /*01e2*/ 	.short	(.L_71 - .L_70)


	//   ....[0]....
.L_70:
        /*01e4*/ 	.word	0x00001610


	//----- nvinfo : EIATTR_REQNTID
	.align		4
.L_71:
        /*01e8*/ 	.byte	0x04, 0x10
        /*01ea*/ 	.short	(.L_73 - .L_72)
.L_72:
        /*01ec*/ 	.word	0x00000100
        /*01f0*/ 	.word	0x00000001
        /*01f4*/ 	.word	0x00000001


	//----- nvinfo : EIATTR_CBANK_PARAM_SIZE
	.align		4
.L_73:
        /*01f8*/ 	.byte	0x03, 0x19
        /*01fa*/ 	.short	0x00e4


	//----- nvinfo : EIATTR_PARAM_CBANK
	.align		4
        /*01fc*/ 	.byte	0x04, 0x0a
        /*01fe*/ 	.short	(.L_75 - .L_74)
	.align		4
.L_74:
        /*0200*/ 	.word	index@(.nv.constant0.triton_poi_fused_cat_8)
        /*0204*/ 	.short	0x0210
        /*0206*/ 	.short	0x00e4


	//----- nvinfo : EIATTR_SW_WAR
	.align		4
.L_75:
        /*0208*/ 	.byte	0x04, 0x36
        /*020a*/ 	.short	(.L_77 - .L_76)
.L_76:
        /*020c*/ 	.word	0x00000008
.L_77:


//--------------------- .nv.callgraph             --------------------------
	.section	.nv.callgraph,"",@"SHT_CUDA_CALLGRAPH"
	.align	4
	.sectionentsize	8
	.align		4
        /*0000*/ 	.word	0x00000000
	.align		4
        /*0004*/ 	.word	0xffffffff
	.align		4
        /*0008*/ 	.word	0x00000000
	.align		4
        /*000c*/ 	.word	0xfffffffe
	.align		4
        /*0010*/ 	.word	0x00000000
	.align		4
        /*0014*/ 	.word	0xfffffffd
	.align		4
        /*0018*/ 	.word	0x00000000
	.align		4
        /*001c*/ 	.word	0xfffffffc


//--------------------- .nv.constant4             --------------------------
	.section	.nv.constant4,"a",@progbits
	.align	8
	.align		8
.nv.constant4:
        /*0000*/ 	.dword	_$_str
	.align		8
        /*0008*/ 	.dword	_$_str_$_2


//--------------------- .text.triton_poi_fused_cat_8 --------------------------
	.section	.text.triton_poi_fused_cat_8,"ax",@progbits
	.align	128
        .global         triton_poi_fused_cat_8
        .type           triton_poi_fused_cat_8,@function
        .size           triton_poi_fused_cat_8,(.L_x_1 - triton_poi_fused_cat_8)
        .other          triton_poi_fused_cat_8,@"STO_CUDA_ENTRY STV_DEFAULT"
triton_poi_fused_cat_8:
.text.triton_poi_fused_cat_8:
[----:B------:R-:W-:Y:S01]  /*0000*/  LDC R1, c[0x0][0x28] ;  /* 0x00000a00ff017b82 */ /* 0x000fe20000000800 */
[----:B------:R-:W1:Y:S07]  /*0010*/  S2R R0, SR_TID.X ;  /* 0x0000000000007919 */ /* 0x000e6e0000002100 */
[----:B------:R-:W2:Y:S01]  /*0020*/  LDC.64 R8, c[0x0][0x220] ;  /* 0x00008800ff087b82 */ /* 0x000ea20000000a00 */
[----:B------:R-:W-:Y:S01]  /*0030*/  CS2R R10, SRZ ;  /* 0x00000000000a7805 */ /* 0x000fe2000001ff00 */
[----:B------:R-:W-:Y:S01]  /*0040*/  ULDC.64 UR4, c[0x0][0x208] ;  /* 0x0000820000047ab9 */ /* 0x000fe20000000a00 */
[----:B------:R-:W3:Y:S05]  /*0050*/  S2R R3, SR_CTAID.X ;  /* 0x0000000000037919 */ /* 0x000eea0000002500 */
[----:B------:R-:W4:Y:S01]  /*0060*/  LDC.64 R12, c[0x0][0x248] ;  /* 0x00009200ff0c7b82 */ /* 0x000f220000000a00 */
[----:B------:R-:W-:-:S07]  /*0070*/  CS2R R6, SRZ ;  /* 0x0000000000067805 */ /* 0x000fce000001ff00 */
[----:B------:R-:W5:Y:S01]  /*0080*/  LDC.64 R14, c[0x0][0x270] ;  /* 0x00009c00ff0e7b82 */ /* 0x000f620000000a00 */
[----:B------:R-:W-:Y:S02]  /*0090*/  CS2R R20, SRZ ;  /* 0x0000000000147805 */ /* 0x000fe4000001ff00 */
[----:B------:R-:W-:Y:S01]  /*00a0*/  CS2R R16, SRZ ;  /* 0x0000000000107805 */ /* 0x000fe2000001ff00 */
[----:B------:R-:W-:Y:S01]  /*00b0*/  ULDC.64 UR6, c[0x0][0x238] ;  /* 0x00008e0000067ab9 */ /* 0x000fe20000000a00 */
[----:B------:R-:W-:-:S03]  /*00c0*/  ULDC.64 UR8, c[0x0][0x260] ;  /* 0x0000980000087ab9 */ /* 0x000fc60000000a00 */
[----:B------:R-:W4:Y:S01]  /*00d0*/  LDC.64 R24, c[0x0][0x268] ;  /* 0x00009a00ff187b82 */ /* 0x000f220000000a00 */
[----:B-1----:R-:W-:-:S05]  /*00e0*/  IMAD.SHL.U32 R0, R0, 0x2, RZ ;  /* 0x0000000200007824 */ /* 0x002fca00078e00ff */
[----:B------:R-:W-:-:S05]  /*00f0*/  LOP3.LUT R0, R0, 0x1fe, RZ, 0xc0, !PT ;  /* 0x000001fe00007812 */ /* 0x000fca00078ec0ff */
[----:B---3--:R-:W-:-:S04]  /*0100*/  IMAD R3, R3, 0x200, R0 ;  /* 0x0000020003037824 */ /* 0x008fc800078e0200 */
[----:B------:R-:W-:-:S05]  /*0110*/  IMAD.HI R23, R3, 0x66666667, RZ ;  /* 0x6666666703177827 */ /* 0x000fca00078e02ff */
[----:B------:R-:W-:-:S04]  /*0120*/  SHF.R.U32.HI R4, RZ, 0x1f, R23 ;  /* 0x0000001fff047819 */ /* 0x000fc80000011617 */
[----:B------:R-:W-:-:S05]  /*0130*/  LEA.HI.SX32 R0, R23, R4, 0x17 ;  /* 0x0000000417007211 */ /* 0x000fca00078fbaff */
[----:B------:R-:W-:-:S04]  /*0140*/  IMAD R22, R0, -0x500, R3 ;  /* 0xfffffb0000167824 */ /* 0x000fc800078e0203 */
[C---:B--2---:R-:W-:Y:S01]  /*0150*/  IMAD.WIDE R8, R22.reuse, 0x4, R8 ;  /* 0x0000000416087825 */ /* 0x044fe200078e0208 */
[----:B------:R-:W-:-:S13]  /*0160*/  ISETP.GE.AND P0, PT, R22, 0x100, PT ;  /* 0x000001001600780c */ /* 0x000fda0003f06270 */
[----:B------:R5:W2:Y:S01]  /*0170*/  @!P0 LDG.E.EL.64 R10, desc[UR4][R8.64] ;  /* 0x00000004080a8981 */ /* 0x000aa2000c2e1b00 */
[C---:B------:R-:W-:Y:S01]  /*0180*/  LOP3.LUT R2, R22.reuse, 0xffffff00, RZ, 0xc0, !PT ;  /* 0xffffff0016027812 */ /* 0x040fe200078ec0ff */
[----:B----4-:R-:W-:-:S03]  /*0190*/  IMAD.WIDE R12, R22, 0x4, R12 ;  /* 0x00000004160c7825 */ /* 0x010fc600078e020c */
[----:B------:R-:W-:-:S13]  /*01a0*/  ISETP.NE.AND P1, PT, R2, 0x100, PT ;  /* 0x000001000200780c */ /* 0x000fda0003f25270 */
[----:B------:R1:W3:Y:S01]  /*01b0*/  @!P1 LDG.E.EL.64 R6, desc[UR4][R12.64+-0x400] ;  /* 0xfffc00040c069981 */ /* 0x0002e2000c2e1b00 */
[----:B------:R-:W-:Y:S01]  /*01c0*/  ISETP.NE.AND P2, PT, R2, 0x200, PT ;  /* 0x000002000200780c */ /* 0x000fe20003f45270 */
[----:B-----5:R-:W-:Y:S02]  /*01d0*/  IMAD.WIDE R8, R22, 0x4, R14 ;  /* 0x0000000416087825 */ /* 0x020fe400078e020e */
[----:B------:R-:W1:Y:S10]  /*01e0*/  LDC.64 R14, c[0x0][0x298] ;  /* 0x0000a600ff0e7b82 */ /* 0x000e740000000a00 */
[----:B------:R4:W5:Y:S01]  /*01f0*/  @!P2 LDG.E.EL.64 R20, desc[UR4][R8.64+-0x800] ;  /* 0xfff800040814a981 */ /* 0x000962000c2e1b00 */
[----:B------:R-:W-:Y:S01]  /*0200*/  ISETP.NE.AND P3, PT, R2, 0x300, PT ;  /* 0x000003000200780c */ /* 0x000fe20003f65270 */
[----:B-1----:R-:W-:-:S12]  /*0210*/  IMAD.WIDE R12, R22, 0x4, R14 ;  /* 0x00000004160c7825 */ /* 0x002fd800078e020e */
[----:B------:R1:W5:Y:S01]  /*0220*/  @!P3 LDG.E.EL.64 R16, desc[UR4][R12.64+-0xc00] ;  /* 0xfff400040c10b981 */ /* 0x000362000c2e1b00 */
[----:B------:R-:W-:Y:S01]  /*0230*/  IMAD.SHL.U32 R31, R0, 0x100, RZ ;  /* 0x00000100001f7824 */ /* 0x000fe200078e00ff */
[----:B------:R-:W-:Y:S02]  /*0240*/  SHF.R.S32.HI R2, RZ, 0x1f, R22 ;  /* 0x0000001fff027819 */ /* 0x000fe40000011416 */
[----:B----4-:R-:W-:Y:S02]  /*0250*/  CS2R R8, SRZ ;  /* 0x0000000000087805 */ /* 0x010fe4000001ff00 */
[----:B------:R-:W-:Y:S01]  /*0260*/  LEA.HI.SX32 R4, R23, R4, 0x15 ;  /* 0x0000000417047211 */ /* 0x000fe200078faaff */
[----:B0-----:R-:W-:Y:S01]  /*0270*/  IMAD.WIDE R24, R22, 0x4, R24 ;  /* 0x0000000416187825 */ /* 0x001fe200078e0218 */
[----:B------:R-:W-:Y:S02]  /*0280*/  IADD3 R5, P4, R22, R31, RZ ;  /* 0x0000001f16057210 */ /* 0x000fe40007f9e0ff */
[----:B------:R-:W-:-:S02]  /*0290*/  CS2R R18, SRZ ;  /* 0x0000000000127805 */ /* 0x000fc4000001ff00 */
[----:B------:R-:W-:Y:S02]  /*02a0*/  CS2R R14, SRZ ;  /* 0x00000000000e7805 */ /* 0x000fe4000001ff00 */
[----:B------:R-:W-:Y:S01]  /*02b0*/  LEA.HI.X.SX32 R2, R31, R2, 0x1, P4 ;  /* 0x000000021f027211 */ /* 0x000fe200020f0eff */
[C---:B------:R-:W-:Y:S01]  /*02c0*/  IMAD.SHL.U32 R26, R5.reuse, 0x4, RZ ;  /* 0x00000004051a7824 */ /* 0x040fe200078e00ff */
[----:B-1----:R-:W0:Y:S02]  /*02d0*/  LDC.64 R12, c[0x0][0x210] ;  /* 0x00008400ff0c7b82 */ /* 0x002e240000000a00 */
[----:B------:R-:W-:Y:S02]  /*02e0*/  SHF.L.U64.HI R2, R5, 0x2, R2 ;  /* 0x0000000205027819 */ /* 0x000fe40000010202 */
[----:B------:R-:W-:Y:S02]  /*02f0*/  IADD3 R32, P4, R26, UR6, RZ ;  /* 0x000000061a207c10 */ /* 0x000fe4000ff9e0ff */
[----:B------:R-:W-:-:S02]  /*0300*/  IADD3 R28, P5, R26, UR8, RZ ;  /* 0x000000081a1c7c10 */ /* 0x000fc4000ffbe0ff */
[----:B------:R-:W-:Y:S01]  /*0310*/  IADD3.X R33, R2, UR7, RZ, P4, !PT ;  /* 0x0000000702217c10 */ /* 0x000fe2000a7fe4ff */
[----:B------:R-:W-:Y:S01]  /*0320*/  ULDC.64 UR6, c[0x0][0x288] ;  /* 0x0000a20000067ab9 */ /* 0x000fe20000000a00 */
[----:B------:R-:W-:Y:S02]  /*0330*/  IADD3.X R29, R2, UR9, RZ, P5, !PT ;  /* 0x00000009021d7c10 */ /* 0x000fe4000affe4ff */
[----:B------:R-:W-:Y:S01]  /*0340*/  IADD3 R26, P4, R26, UR6, RZ ;  /* 0x000000061a1a7c10 */ /* 0x000fe2000ff9e0ff */
[C---:B------:R-:W-:Y:S01]  /*0350*/  IMAD.IADD R31, R22.reuse, 0x1, R31 ;  /* 0x00000001161f7824 */ /* 0x040fe200078e021f */
[----:B------:R-:W4:Y:S02]  /*0360*/  @!P1 LDG.E.EL.64 R14, desc[UR4][R32.64+-0x400] ;  /* 0xfffc0004200e9981 */ /* 0x000f24000c2e1b00 */
[----:B------:R-:W-:Y:S01]  /*0370*/  IADD3.X R27, R2, UR7, RZ, P4, !PT ;  /* 0x00000007021b7c10 */ /* 0x000fe2000a7fe4ff */
[----:B------:R-:W-:Y:S01]  /*0380*/  ULDC.64 UR6, c[0x0][0x2b0] ;  /* 0x0000ac0000067ab9 */ /* 0x000fe20000000a00 */
[----:B------:R1:W4:Y:S04]  /*0390*/  @!P2 LDG.E.EL.64 R18, desc[UR4][R28.64+-0x800] ;  /* 0xfff800041c12a981 */ /* 0x000328000c2e1b00 */
[----:B------:R0:W4:Y:S02]  /*03a0*/  @!P3 LDG.E.EL.64 R8, desc[UR4][R26.64+-0xc00] ;  /* 0xfff400041a08b981 */ /* 0x000124000c2e1b00 */
[----:B0-----:R-:W-:Y:S01]  /*03b0*/  IMAD.WIDE R30, R31, 0x4, R12 ;  /* 0x000000041f1e7825 */ /* 0x001fe200078e020c */
[----:B------:R-:W-:Y:S01]  /*03c0*/  CS2R R12, SRZ ;  /* 0x00000000000c7805 */ /* 0x000fe2000001ff00 */
[----:B-1----:R-:W0:Y:S05]  /*03d0*/  LDC.64 R28, c[0x0][0x240] ;  /* 0x00009000ff1c7b82 */ /* 0x002e2a0000000a00 */
[----:B------:R1:W4:Y:S01]  /*03e0*/  @!P2 LDG.E.EL.64 R12, desc[UR4][R24.64+-0x800] ;  /* 0xfff80004180ca981 */ /* 0x000322000c2e1b00 */
[----:B0-----:R-:W-:Y:S01]  /*03f0*/  IMAD.WIDE R28, R22, 0x4, R28 ;  /* 0x00000004161c7825 */ /* 0x001fe200078e021c */
[----:B--2---:R-:W-:-:S05]  /*0400*/  SEL R10, R10, RZ, !P0 ;  /* 0x000000ff0a0a7207 */ /* 0x004fca0004000000 */
[----:B------:R-:W-:-:S06]  /*0410*/  FADD R5, R10, 9.9999997473787516356e-06 ;  /* 0x3727c5ac0a057421 */ /* 0x000fcc0000000000 */
[----:B------:R-:W0:Y:S01]  /*0420*/  MUFU.SQRT R5, R5 ;  /* 0x0000000500057308 */ /* 0x000e220000002000 */
[----:B------:R-:W-:-:S05]  /*0430*/  SEL R2, R11, RZ, !P0 ;  /* 0x000000ff0b027207 */ /* 0x000fca0004000000 */
[----:B------:R-:W-:Y:S01]  /*0440*/  FADD R2, R2, 9.9999997473787516356e-06 ;  /* 0x3727c5ac02027421 */ /* 0x000fe20000000000 */
[----:B---3--:R-:W-:Y:S02]  /*0450*/  SEL R6, R6, RZ, !P1 ;  /* 0x000000ff06067207 */ /* 0x008fe40004800000 */
[C---:B0-----:R-:W-:Y:S02]  /*0460*/  FSETP.GT.AND P6, PT, R5.reuse, 8.50705917302346158658e+37, PT ;  /* 0x7e8000000500780b */ /* 0x041fe40003fc4000 */
[----:B------:R-:W-:Y:S01]  /*0470*/  FSETP.GEU.AND P5, PT, R5, 1.175494350822287508e-38, PT ;  /* 0x008000000500780b */ /* 0x000fe20003fae000 */
[----:B------:R-:W0:Y:S01]  /*0480*/  MUFU.SQRT R26, R2 ;  /* 0x00000002001a7308 */ /* 0x000e220000002000 */
[----:B------:R-:W-:Y:S01]  /*0490*/  FADD R23, R6, 9.9999997473787516356e-06 ;  /* 0x3727c5ac06177421 */ /* 0x000fe20000000000 */
[----:B------:R-:W-:-:S08]  /*04a0*/  SEL R27, R7, RZ, !P1 ;  /* 0x000000ff071b7207 */ /* 0x000fd00004800000 */
[----:B------:R-:W-:Y:S01]  /*04b0*/  @P6 FMUL R5, R5, 0.25 ;  /* 0x3e80000005056820 */ /* 0x000fe20000400000 */
[----:B------:R-:W2:Y:S03]  /*04c0*/  MUFU.SQRT R23, R23 ;  /* 0x0000001700177308 */ /* 0x000ea60000002000 */
[----:B------:R-:W-:Y:S01]  /*04d0*/  @!P5 FMUL R5, R5, 16777216 ;  /* 0x4b8000000505d820 */ /* 0x000fe20000400000 */
[----:B------:R-:W-:Y:S02]  /*04e0*/  IMAD.MOV.U32 R6, RZ, RZ, 0x3e800000 ;  /* 0x3e800000ff067424 */ /* 0x000fe400078e00ff */
[----:B------:R-:W-:Y:S02]  /*04f0*/  FADD R27, R27, 9.9999997473787516356e-06 ;  /* 0x3727c5ac1b1b7421 */ /* 0x000fe40000000000 */
[----:B------:R-:W3:Y:S01]  /*0500*/  MUFU.RCP R2, R5 ;  /* 0x0000000500027308 */ /* 0x000ee20000001000 */
[----:B0-----:R-:W-:-:S02]  /*0510*/  FSETP.GT.AND P4, PT, R26, 8.50705917302346158658e+37, PT ;  /* 0x7e8000001a00780b */ /* 0x001fc40003f84000 */
[----:B------:R-:W-:Y:S02]  /*0520*/  FSEL R7, R6, 1, P6 ;  /* 0x3f80000006077808 */ /* 0x000fe40003000000 */
[----:B------:R-:W-:-:S03]  /*0530*/  FSETP.GEU.AND P6, PT, R26, 1.175494350822287508e-38, PT ;  /* 0x008000001a00780b */ /* 0x000fc60003fce000 */
[----:B-1----:R-:W0:Y:S01]  /*0540*/  MUFU.SQRT R24, R27 ;  /* 0x0000001b00187308 */ /* 0x002e220000002000 */
[----:B------:R-:W-:Y:S01]  /*0550*/  @!P5 FMUL R7, R7, 16777216 ;  /* 0x4b8000000707d820 */ /* 0x000fe20000400000 */
[----:B--2---:R-:W-:-:S03]  /*0560*/  FSETP.GT.AND P5, PT, R23, 8.50705917302346158658e+37, PT ;  /* 0x7e8000001700780b */ /* 0x004fc60003fa4000 */
[----:B---3--:R-:W-:Y:S01]  /*0570*/  FMUL R2, R2, R7 ;  /* 0x0000000702027220 */ /* 0x008fe20000400000 */
[----:B------:R-:W-:Y:S01]  /*0580*/  FSEL R7, R6, 1, P4 ;  /* 0x3f80000006077808 */ /* 0x000fe20002000000 */
[----:B------:R-:W-:Y:S01]  /*0590*/  @P4 FMUL R26, R26, 0.25 ;  /* 0x3e8000001a1a4820 */ /* 0x000fe20000400000 */
[----:B-----5:R-:W-:Y:S02]  /*05a0*/  SEL R20, R20, RZ, !P2 ;  /* 0x000000ff14147207 */ /* 0x020fe40005000000 */
[----:B------:R-:W-:Y:S01]  /*05b0*/  FSETP.GEU.AND P4, PT, R23, 1.175494350822287508e-38, PT ;  /* 0x008000001700780b */ /* 0x000fe20003f8e000 */
[----:B------:R-:W-:Y:S01]  /*05c0*/  @!P6 FMUL R26, R26, 16777216 ;  /* 0x4b8000001a1ae820 */ /* 0x000fe20000400000 */
[----:B------:R-:W-:Y:S01]  /*05d0*/  @!P6 FMUL R7, R7, 16777216 ;  /* 0x4b8000000707e820 */ /* 0x000fe20000400000 */
[----:B0-----:R-:W-:Y:S01]  /*05e0*/  FSETP.GT.AND P6, PT, R24, 8.50705917302346158658e+37, PT ;  /* 0x7e8000001800780b */ /* 0x001fe20003fc4000 */
[----:B------:R-:W-:Y:S01]  /*05f0*/  FADD R5, R20, 9.9999997473787516356e-06 ;  /* 0x3727c5ac14057421 */ /* 0x000fe20000000000 */
[----:B------:R-:W-:Y:S01]  /*0600*/  @P5 FMUL R23, R23, 0.25 ;  /* 0x3e80000017175820 */ /* 0x000fe20000400000 */
[----:B------:R-:W-:-:S02]  /*0610*/  FSEL R20, R6, 1, P5 ;  /* 0x3f80000006147808 */ /* 0x000fc40002800000 */
[----:B------:R-:W-:Y:S01]  /*0620*/  FSETP.GEU.AND P5, PT, R24, 1.175494350822287508e-38, PT ;  /* 0x008000001800780b */ /* 0x000fe20003fae000 */
[----:B------:R-:W0:Y:S04]  /*0630*/  MUFU.RCP R26, R26 ;  /* 0x0000001a001a7308 */ /* 0x000e280000001000 */
[----:B------:R-:W-:-:S03]  /*0640*/  @!P4 FMUL R23, R23, 16777216 ;  /* 0x4b8000001717c820 */ /* 0x000fc60000400000 */
[----:B------:R-:W-:Y:S01]  /*0650*/  @P6 FMUL R24, R24, 0.25 ;  /* 0x3e80000018186820 */ /* 0x000fe20000400000 */
[----:B------:R-:W-:Y:S02]  /*0660*/  SEL R25, R21, RZ, !P2 ;  /* 0x000000ff15197207 */ /* 0x000fe40005000000 */
[----:B------:R-:W1:Y:S02]  /*0670*/  MUFU.RCP R23, R23 ;  /* 0x0000001700177308 */ /* 0x000e640000001000 */
[----:B------:R-:W-:Y:S01]  /*0680*/  @!P5 FMUL R24, R24, 16777216 ;  /* 0x4b8000001818d820 */ /* 0x000fe20000400000 */
[----:B------:R-:W-:-:S05]  /*0690*/  FADD R25, R25, 9.9999997473787516356e-06 ;  /* 0x3727c5ac19197421 */ /* 0x000fca0000000000 */
[----:B------:R-:W2:Y:S01]  /*06a0*/  MUFU.SQRT R5, R5 ;  /* 0x0000000500057308 */ /* 0x000ea20000002000 */
[----:B0-----:R-:W-:Y:S01]  /*06b0*/  FMUL R7, R26, R7 ;  /* 0x000000071a077220 */ /* 0x001fe20000400000 */
[----:B------:R-:W-:-:S06]  /*06c0*/  FSEL R26, R6, 1, P6 ;  /* 0x3f800000061a7808 */ /* 0x000fcc0003000000 */
[----:B------:R-:W0:Y:S01]  /*06d0*/  MUFU.RCP R21, R24 ;  /* 0x0000001800157308 */ /* 0x000e220000001000 */
[----:B------:R-:W-:Y:S01]  /*06e0*/  @!P4 FMUL R20, R20, 16777216 ;  /* 0x4b8000001414c820 */ /* 0x000fe20000400000 */
[----:B------:R-:W-:Y:S01]  /*06f0*/  SEL R16, R16, RZ, !P3 ;  /* 0x000000ff10107207 */ /* 0x000fe20005800000 */
[----:B------:R-:W-:Y:S02]  /*0700*/  @!P5 FMUL R26, R26, 16777216 ;  /* 0x4b8000001a1ad820 */ /* 0x000fe40000400000 */
[----:B-1----:R-:W-:-:S03]  /*0710*/  FMUL R20, R23, R20 ;  /* 0x0000001417147220 */ /* 0x002fc60000400000 */
[----:B------:R-:W1:Y:S01]  /*0720*/  MUFU.SQRT R25, R25 ;  /* 0x0000001900197308 */ /* 0x000e620000002000 */
[----:B------:R-:W-:Y:S01]  /*0730*/  FADD R23, R16, 9.9999997473787516356e-06 ;  /* 0x3727c5ac10177421 */ /* 0x000fe20000000000 */
[----:B------:R-:W-:Y:S02]  /*0740*/  CS2R R10, SRZ ;  /* 0x00000000000a7805 */ /* 0x000fe4000001ff00 */
[----:B--2---:R-:W-:Y:S02]  /*0750*/  FSETP.GT.AND P4, PT, R5, 8.50705917302346158658e+37, PT ;  /* 0x7e8000000500780b */ /* 0x004fe40003f84000 */
[----:B------:R-:W-:Y:S01]  /*0760*/  SEL R16, R17, RZ, !P3 ;  /* 0x000000ff11107207 */ /* 0x000fe20005800000 */
[----:B0-----:R-:W-:Y:S01]  /*0770*/  FMUL R21, R21, R26 ;  /* 0x0000001a15157220 */ /* 0x001fe20000400000 */
[----:B------:R-:W-:Y:S01]  /*0780*/  FSETP.GEU.AND P6, PT, R5, 1.175494350822287508e-38, PT ;  /* 0x008000000500780b */ /* 0x000fe20003fce000 */
[----:B------:R-:W0:Y:S01]  /*0790*/  MUFU.SQRT R26, R23 ;  /* 0x00000017001a7308 */ /* 0x000e220000002000 */
[----:B------:R2:W3:Y:S01]  /*07a0*/  @!P0 LDG.E.EL.64 R10, desc[UR4][R30.64] ;  /* 0x000000041e0a8981 */ /* 0x0004e2000c2e1b00 */
[----:B------:R-:W-:-:S02]  /*07b0*/  FSEL R17, R6, 1, P4 ;  /* 0x3f80000006117808 */ /* 0x000fc40002000000 */
[----:B-1----:R-:W-:Y:S01]  /*07c0*/  FSETP.GT.AND P5, PT, R25, 8.50705917302346158658e+37, PT ;  /* 0x7e8000001900780b */ /* 0x002fe20003fa4000 */
[----:B--2---:R-:W-:-:S03]  /*07d0*/  FADD R30, R16, 9.9999997473787516356e-06 ;  /* 0x3727c5ac101e7421 */ /* 0x004fc60000000000 */
[----:B------:R-:W-:Y:S01]  /*07e0*/  @P4 FMUL R5, R5, 0.25 ;  /* 0x3e80000005054820 */ /* 0x000fe20000400000 */
[----:B------:R-:W-:Y:S02]  /*07f0*/  FSETP.GEU.AND P4, PT, R25, 1.175494350822287508e-38, PT ;  /* 0x008000001900780b */ /* 0x000fe40003f8e000 */
[----:B------:R-:W1:Y:S01]  /*0800*/  MUFU.SQRT R30, R30 ;  /* 0x0000001e001e7308 */ /* 0x000e620000002000 */
[----:B------:R-:W-:Y:S01]  /*0810*/  @!P6 FMUL R5, R5, 16777216 ;  /* 0x4b8000000505e820 */ /* 0x000fe20000400000 */
[----:B------:R-:W-:Y:S01]  /*0820*/  @!P6 FMUL R17, R17, 16777216 ;  /* 0x4b8000001111e820 */ /* 0x000fe20000400000 */
[----:B0-----:R-:W-:-:S03]  /*0830*/  FSETP.GT.AND P6, PT, R26, 8.50705917302346158658e+37, PT ;  /* 0x7e8000001a00780b */ /* 0x001fc60003fc4000 */
[----:B------:R-:W-:Y:S01]  /*0840*/  @P5 FMUL R25, R25, 0.25 ;  /* 0x3e80000019195820 */ /* 0x000fe20000400000 */
[----:B------:R-:W-:-:S04]  /*0850*/  FSEL R16, R6, 1, P5 ;  /* 0x3f80000006107808 */ /* 0x000fc80002800000 */
[----:B------:R-:W-:Y:S01]  /*0860*/  @!P4 FMUL R25, R25, 16777216 ;  /* 0x4b8000001919c820 */ /* 0x000fe20000400000 */
[----:B------:R-:W-:Y:S01]  /*0870*/  @!P4 FMUL R16, R16, 16777216 ;  /* 0x4b8000001010c820 */ /* 0x000fe20000400000 */
[----:B------:R0:W2:Y:S01]  /*0880*/  MUFU.RCP R24, R5 ;  /* 0x0000000500187308 */ /* 0x0000a20000001000 */
[----:B------:R-:W-:Y:S02]  /*0890*/  FSETP.GEU.AND P5, PT, R26, 1.175494350822287508e-38, PT ;  /* 0x008000001a00780b */ /* 0x000fe40003fae000 */
[----:B-1----:R-:W-:Y:S01]  /*08a0*/  FSETP.GT.AND P4, PT, R30, 8.50705917302346158658e+37, PT ;  /* 0x7e8000001e00780b */ /* 0x002fe20003f84000 */
[----:B------:R-:W-:Y:S01]  /*08b0*/  @P6 FMUL R26, R26, 0.25 ;  /* 0x3e8000001a1a6820 */ /* 0x000fe20000400000 */
[----:B0-----:R-:W-:Y:S02]  /*08c0*/  FSEL R5, R6, 1, P6 ;  /* 0x3f80000006057808 */ /* 0x001fe40003000000 */
[----:B------:R-:W-:-:S07]  /*08d0*/  FSETP.GEU.AND P6, PT, R30, 1.175494350822287508e-38, PT ;  /* 0x008000001e00780b */ /* 0x000fce0003fce000 */
[----:B------:R-:W-:Y:S02]  /*08e0*/  @!P5 FMUL R26, R26, 16777216 ;  /* 0x4b8000001a1ad820 */ /* 0x000fe40000400000 */
[----:B------:R-:W-:Y:S01]  /*08f0*/  @P4 FMUL R30, R30, 0.25 ;  /* 0x3e8000001e1e4820 */ /* 0x000fe20000400000 */
[----:B------:R-:W0:Y:S03]  /*0900*/  MUFU.RCP R23, R25 ;  /* 0x0000001900177308 */ /* 0x000e260000001000 */
[----:B------:R-:W-:-:S05]  /*0910*/  @!P6 FMUL R30, R30, 16777216 ;  /* 0x4b8000001e1ee820 */ /* 0x000fca0000400000 */
[----:B------:R-:W1:Y:S01]  /*0920*/  MUFU.RCP R26, R26 ;  /* 0x0000001a001a7308 */ /* 0x000e620000001000 */
[----:B--2---:R-:W-:Y:S01]  /*0930*/  FMUL R24, R24, R17 ;  /* 0x0000001118187220 */ /* 0x004fe20000400000 */
[----:B------:R-:W-:-:S06]  /*0940*/  FSEL R17, R6, 1, P4 ;  /* 0x3f80000006117808 */ /* 0x000fcc0002000000 */
[----:B------:R-:W2:Y:S01]  /*0950*/  MUFU.RCP R30, R30 ;  /* 0x0000001e001e7308 */ /* 0x000ea20000001000 */
[----:B------:R-:W-:Y:S01]  /*0960*/  @!P5 FMUL R5, R5, 16777216 ;  /* 0x4b8000000505d820 */ /* 0x000fe20000400000 */
[----:B------:R-:W-:Y:S01]  /*0970*/  @!P6 FMUL R17, R17, 16777216 ;  /* 0x4b8000001111e820 */ /* 0x000fe20000400000 */
[----:B0-----:R-:W-:Y:S02]  /*0980*/  FMUL R23, R23, R16 ;  /* 0x0000001017177220 */ /* 0x001fe40000400000 */
[----:B-1----:R-:W-:Y:S02]  /*0990*/  FMUL R6, R26, R5 ;  /* 0x000000051a067220 */ /* 0x002fe40000400000 */
[----:B------:R-:W0:Y:S01]  /*09a0*/  LDC.64 R26, c[0x0][0x218] ;  /* 0x00008600ff1a7b82 */ /* 0x000e220000000a00 */
[----:B--2---:R-:W-:Y:S01]  /*09b0*/  FMUL R5, R30, R17 ;  /* 0x000000111e057220 */ /* 0x004fe20000400000 */
[----:B------:R-:W-:-:S06]  /*09c0*/  CS2R R16, SRZ ;  /* 0x0000000000107805 */ /* 0x000fcc000001ff00 */
[----:B------:R1:W2:Y:S01]  /*09d0*/  @!P1 LDG.E.EL.64 R16, desc[UR4][R28.64+-0x400] ;  /* 0xfffc00041c109981 */ /* 0x0002a2000c2e1b00 */
[----:B----4-:R-:W-:Y:S02]  /*09e0*/  SEL R25, R18, RZ, !P2 ;  /* 0x000000ff12197207 */ /* 0x010fe40005000000 */
[----:B------:R-:W-:Y:S02]  /*09f0*/  SEL R18, R19, RZ, !P2 ;  /* 0x000000ff13127207 */ /* 0x000fe40005000000 */
[----:B------:R-:W-:Y:S02]  /*0a00*/  SEL R13, R13, RZ, !P2 ;  /* 0x000000ff0d0d7207 */ /* 0x000fe40005000000 */
[----:B------:R-:W-:-:S03]  /*0a10*/  SEL R12, R12, RZ, !P2 ;  /* 0x000000ff0c0c7207 */ /* 0x000fc60005000000 */
[----:B------:R-:W-:Y:S01]  /*0a20*/  FADD R18, R18, -R13 ;  /* 0x8000000d12127221 */ /* 0x000fe20000000000 */
[----:B0-----:R-:W-:-:S04]  /*0a30*/  IMAD.WIDE R30, R22, 0x4, R26 ;  /* 0x00000004161e7825 */ /* 0x001fc800078e021a */
[----:B------:R-:W-:Y:S01]  /*0a40*/  FADD R19, R25, -R12 ;  /* 0x8000000c19137221 */ /* 0x000fe20000000000 */
[----:B-1----:R-:W0:Y:S01]  /*0a50*/  LDC.64 R28, c[0x0][0x290] ;  /* 0x0000a400ff1c7b82 */ /* 0x002e220000000a00 */
[----:B------:R-:W-:Y:S02]  /*0a60*/  FMUL R23, R23, R18 ;  /* 0x0000001217177220 */ /* 0x000fe40000400000 */
[----:B------:R-:W-:-:S05]  /*0a70*/  FMUL R24, R24, R19 ;  /* 0x0000001318187220 */ /* 0x000fca0000400000 */
[----:B------:R-:W1:Y:S01]  /*0a80*/  LDC.64 R18, c[0x0][0x280] ;  /* 0x0000a000ff127b82 */ /* 0x000e620000000a00 */
[----:B------:R-:W-:-:S06]  /*0a90*/  CS2R R12, SRZ ;  /* 0x00000000000c7805 */ /* 0x000fcc000001ff00 */
[----:B------:R4:W5:Y:S01]  /*0aa0*/  @!P0 LDG.E.EL.64 R12, desc[UR4][R30.64] ;  /* 0x000000041e0c8981 */ /* 0x000962000c2e1b00 */
[----:B-1----:R-:W-:Y:S01]  /*0ab0*/  IMAD.WIDE R32, R22, 0x4, R18 ;  /* 0x0000000416207825 */ /* 0x002fe200078e0212 */
[----:B------:R-:W-:-:S06]  /*0ac0*/  CS2R R18, SRZ ;  /* 0x0000000000127805 */ /* 0x000fcc000001ff00 */
[----:B------:R-:W3:Y:S01]  /*0ad0*/  @!P2 LDG.E.EL.64 R18, desc[UR4][R32.64+-0x800] ;  /* 0xfff800042012a981 */ /* 0x000ee2000c2e1b00 */
[----:B--2---:R-:W-:Y:S02]  /*0ae0*/  SEL R26, R17, RZ, !P1 ;  /* 0x000000ff111a7207 */ /* 0x004fe40004800000 */
[----:B------:R-:W-:Y:S02]  /*0af0*/  SEL R25, R16, RZ, !P1 ;  /* 0x000000ff10197207 */ /* 0x000fe40004800000 */
[----:B------:R-:W4:Y:S02]  /*0b00*/  LDC.64 R16, c[0x0][0x278] ;  /* 0x00009e00ff107b82 */ /* 0x000f240000000a00 */
[----:B----4-:R-:W-:Y:S01]  /*0b10*/  IMAD.WIDE R30, R22, 0x4, R16 ;  /* 0x00000004161e7825 */ /* 0x010fe200078e0210 */
[----:B------:R-:W-:-:S06]  /*0b20*/  CS2R R16, SRZ ;  /* 0x0000000000107805 */ /* 0x000fcc000001ff00 */
[----:B------:R1:W2:Y:S01]  /*0b30*/  @!P2 LDG.E.EL.64 R16, desc[UR4][R30.64+-0x800] ;  /* 0xfff800041e10a981 */ /* 0x0002a2000c2e1b00 */
[----:B------:R-:W-:Y:S02]  /*0b40*/  SEL R15, R15, RZ, !P1 ;  /* 0x000000ff0f0f7207 */ /* 0x000fe40004800000 */
[----:B------:R-:W-:-:S03]  /*0b50*/  SEL R14, R14, RZ, !P1 ;  /* 0x000000ff0e0e7207 */ /* 0x000fc60004800000 */
[----:B------:R-:W-:Y:S02]  /*0b60*/  FADD R26, R15, -R26 ;  /* 0x8000001a0f1a7221 */ /* 0x000fe40000000000 */
[----:B------:R-:W-:Y:S01]  /*0b70*/  FADD R25, R14, -R25 ;  /* 0x800000190e197221 */ /* 0x000fe20000000000 */
[----:B------:R-:W-:Y:S01]  /*0b80*/  CS2R R14, SRZ ;  /* 0x00000000000e7805 */ /* 0x000fe2000001ff00 */
[----:B------:R-:W-:Y:S01]  /*0b90*/  FMUL R21, R21, R26 ;  /* 0x0000001a15157220 */ /* 0x000fe20000400000 */
[----:B0-----:R-:W-:Y:S01]  /*0ba0*/  IMAD.WIDE R28, R22, 0x4, R28 ;  /* 0x00000004161c7825 */ /* 0x001fe200078e021c */
[----:B-1----:R-:W0:Y:S04]  /*0bb0*/  LDC.64 R30, c[0x0][0x228] ;  /* 0x00008a00ff1e7b82 */ /* 0x002e280000000a00 */
[----:B------:R1:W4:Y:S01]  /*0bc0*/  @!P3 LDG.E.EL.64 R14, desc[UR4][R28.64+-0xc00] ;  /* 0xfff400041c0eb981 */ /* 0x000322000c2e1b00 */
[----:B---3--:R-:W-:-:S03]  /*0bd0*/  SEL R19, R19, RZ, !P2 ;  /* 0x000000ff13137207 */ /* 0x008fc60005000000 */
[----:B-1----:R-:W1:Y:S01]  /*0be0*/  LDC.64 R28, c[0x0][0x250] ;  /* 0x00009400ff1c7b82 */ /* 0x002e620000000a00 */
[----:B------:R-:W-:Y:S01]  /*0bf0*/  SEL R18, R18, RZ, !P2 ;  /* 0x000000ff12127207 */ /* 0x000fe20005000000 */
[----:B-1----:R-:W-:-:S06]  /*0c00*/  IMAD.WIDE R34, R22, 0x4, R28 ;  /* 0x0000000416227825 */ /* 0x002fcc00078e021c */
[----:B------:R-:W1:Y:S01]  /*0c10*/  LDC.64 R28, c[0x0][0x230] ;  /* 0x00008c00ff1c7b82 */ /* 0x000e620000000a00 */
[----:B--2---:R-:W-:-:S05]  /*0c20*/  SEL R26, R17, RZ, !P2 ;  /* 0x000000ff111a7207 */ /* 0x004fca0005000000 */
[----:B------:R-:W-:Y:S02]  /*0c30*/  FFMA R23, R26, R23, R19 ;  /* 0x000000171a177223 */ /* 0x000fe40000000013 */
[----:B------:R-:W2:Y:S01]  /*0c40*/  LDC.64 R26, c[0x0][0x258] ;  /* 0x00009600ff1a7b82 */ /* 0x000ea20000000a00 */
[----:B------:R-:W-:-:S05]  /*0c50*/  SEL R17, R16, RZ, !P2 ;  /* 0x000000ff10117207 */ /* 0x000fca0005000000 */
[----:B------:R-:W-:Y:S01]  /*0c60*/  FFMA R24, R17, R24, R18 ;  /* 0x0000001811187223 */ /* 0x000fe20000000012 */
[----:B------:R-:W-:Y:S02]  /*0c70*/  CS2R R16, SRZ ;  /* 0x0000000000107805 */ /* 0x000fe4000001ff00 */
[----:B------:R-:W-:-:S04]  /*0c80*/  CS2R R18, SRZ ;  /* 0x0000000000127805 */ /* 0x000fc8000001ff00 */
[----:B------:R-:W3:Y:S01]  /*0c90*/  @!P1 LDG.E.EL.64 R16, desc[UR4][R34.64+-0x400] ;  /* 0xfffc000422109981 */ /* 0x000ee2000c2e1b00 */
[----:B--2---:R-:W-:-:S05]  /*0ca0*/  IMAD.WIDE R32, R22, 0x4, R26 ;  /* 0x0000000416207825 */ /* 0x004fca00078e021a */
[----:B------:R5:W2:Y:S01]  /*0cb0*/  @!P1 LDG.E.EL.64 R18, desc[UR4][R32.64+-0x400] ;  /* 0xfffc000420129981 */ /* 0x000aa2000c2e1b00 */
[----:B------:R-:W-:Y:S01]  /*0cc0*/  FMUL R20, R20, R25 ;  /* 0x0000001914147220 */ /* 0x000fe20000400000 */
[----:B-1----:R-:W-:Y:S01]  /*0cd0*/  IMAD.WIDE R28, R22, 0x4, R28 ;  /* 0x00000004161c7825 */ /* 0x002fe200078e021c */
[----:B------:R-:W-:Y:S02]  /*0ce0*/  SEL R11, R11, RZ, !P0 ;  /* 0x000000ff0b0b7207 */ /* 0x000fe40004000000 */
[----:B----4-:R-:W-:Y:S02]  /*0cf0*/  SEL R14, R14, RZ, !P3 ;  /* 0x000000ff0e0e7207 */ /* 0x010fe40005800000 */
[----:B-----5:R-:W-:Y:S02]  /*0d00*/  SEL R32, R13, RZ, !P0 ;  /* 0x000000ff0d207207 */ /* 0x020fe40004000000 */
[----:B------:R-:W-:-:S03]  /*0d10*/  SEL R13, R8, RZ, !P3 ;  /* 0x000000ff080d7207 */ /* 0x000fc60005800000 */
[----:B------:R-:W-:Y:S01]  /*0d20*/  FADD R8, R11, -R32 ;  /* 0x800000200b087221 */ /* 0x000fe20000000000 */
[----:B------:R-:W-:Y:S01]  /*0d30*/  SEL R10, R10, RZ, !P0 ;  /* 0x000000ff0a0a7207 */ /* 0x000fe20004000000 */
[----:B------:R-:W-:Y:S01]  /*0d40*/  FADD R11, R13, -R14 ;  /* 0x8000000e0d0b7221 */ /* 0x000fe20000000000 */
[----:B------:R-:W-:-:S03]  /*0d50*/  SEL R13, R12, RZ, !P0 ;  /* 0x000000ff0c0d7207 */ /* 0x000fc60004000000 */
[----:B------:R-:W-:Y:S02]  /*0d60*/  FMUL R6, R6, R11 ;  /* 0x0000000b06067220 */ /* 0x000fe40000400000 */
[----:B------:R-:W-:Y:S01]  /*0d70*/  FADD R13, R10, -R13 ;  /* 0x8000000d0a0d7221 */ /* 0x000fe20000000000 */
[----:B------:R-:W-:Y:S02]  /*0d80*/  CS2R R10, SRZ ;  /* 0x00000000000a7805 */ /* 0x000fe4000001ff00 */
[----:B---3--:R-:W-:Y:S02]  /*0d90*/  SEL R26, R17, RZ, !P1 ;  /* 0x000000ff111a7207 */ /* 0x008fe40004800000 */
[----:B------:R-:W-:Y:S02]  /*0da0*/  SEL R17, R16, RZ, !P1 ;  /* 0x000000ff10117207 */ /* 0x000fe40004800000 */
[----:B--2---:R-:W-:Y:S02]  /*0db0*/  SEL R19, R19, RZ, !P1 ;  /* 0x000000ff13137207 */ /* 0x004fe40004800000 */
[----:B------:R-:W-:-:S03]  /*0dc0*/  SEL R18, R18, RZ, !P1 ;  /* 0x000000ff12127207 */ /* 0x000fc60004800000 */
[----:B------:R-:W-:Y:S02]  /*0dd0*/  FFMA R25, R26, R21, R19 ;  /* 0x000000151a197223 */ /* 0x000fe40000000013 */
[----:B------:R-:W-:Y:S01]  /*0de0*/  FFMA R26, R17, R20, R18 ;  /* 0x00000014111a7223 */ /* 0x000fe20000000012 */
[----:B------:R-:W-:Y:S01]  /*0df0*/  CS2R R18, SRZ ;  /* 0x0000000000127805 */ /* 0x000fe2000001ff00 */
[----:B0-----:R-:W-:Y:S02]  /*0e00*/  IMAD.WIDE R20, R22, 0x4, R30 ;  /* 0x0000000416147825 */ /* 0x001fe400078e021e */
[----:B------:R-:W0:Y:S03]  /*0e10*/  LDC.64 R30, c[0x0][0x2a0] ;  /* 0x0000a800ff1e7b82 */ /* 0x000e260000000a00 */
[----:B------:R1:W2:Y:S05]  /*0e20*/  @!P0 LDG.E.EL.64 R18, desc[UR4][R28.64] ;  /* 0x000000041c128981 */ /* 0x0002aa000c2e1b00 */
[----:B-1----:R-:W1:Y:S01]  /*0e30*/  LDC.64 R28, c[0x0][0x2a8] ;  /* 0x0000aa00ff1c7b82 */ /* 0x002e620000000a00 */
[----:B------:R-:W-:-:S06]  /*0e40*/  CS2R R16, SRZ ;  /* 0x0000000000107805 */ /* 0x000fcc000001ff00 */
[----:B------:R3:W4:Y:S01]  /*0e50*/  @!P0 LDG.E.EL.64 R16, desc[UR4][R20.64] ;  /* 0x0000000414108981 */ /* 0x000722000c2e1b00 */
[----:B0-----:R-:W-:Y:S01]  /*0e60*/  IMAD.WIDE R30, R22, 0x4, R30 ;  /* 0x00000004161e7825 */ /* 0x001fe200078e021e */
[----:B---3--:R-:W-:-:S06]  /*0e70*/  CS2R R20, SRZ ;  /* 0x0000000000147805 */ /* 0x008fcc000001ff00 */
[----:B------:R0:W3:Y:S01]  /*0e80*/  @!P3 LDG.E.EL.64 R20, desc[UR4][R30.64+-0xc00] ;  /* 0xfff400041e14b981 */ /* 0x0000e2000c2e1b00 */
[----:B-1----:R-:W-:-:S05]  /*0e90*/  IMAD.WIDE R28, R22, 0x4, R28 ;  /* 0x00000004161c7825 */ /* 0x002fca00078e021c */
[----:B------:R1:W5:Y:S01]  /*0ea0*/  @!P3 LDG.E.EL.64 R10, desc[UR4][R28.64+-0xc00] ;  /* 0xfff400041c0ab981 */ /* 0x000362000c2e1b00 */
[----:B------:R-:W-:Y:S01]  /*0eb0*/  IMAD.HI R14, R3, 0x66666667, RZ ;  /* 0x66666667030e7827 */ /* 0x000fe200078e02ff */
[----:B------:R-:W-:-:S03]  /*0ec0*/  LEA.HI R4, R4, R4, RZ, 0x2 ;  /* 0x0000000404047211 */ /* 0x000fc600078f10ff */
[----:B------:R-:W-:Y:S01]  /*0ed0*/  VIADD R12, R3, 0x1 ;  /* 0x00000001030c7836 */ /* 0x000fe20000000000 */
[----:B0-----:R-:W-:-:S03]  /*0ee0*/  LOP3.LUT R31, R4, 0xfffffffc, RZ, 0xc0, !PT ;  /* 0xfffffffc041f7812 */ /* 0x001fc600078ec0ff */
[----:B------:R-:W-:-:S04]  /*0ef0*/  IMAD.HI R12, R12, 0x66666667, RZ ;  /* 0x666666670c0c7827 */ /* 0x000fc800078e02ff */
[----:B------:R-:W-:Y:S01]  /*0f00*/  FMUL R2, R2, R13 ;  /* 0x0000000d02027220 */ /* 0x000fe20000400000 */
[----:B------:R-:W-:-:S04]  /*0f10*/  SHF.R.U32.HI R13, RZ, 0x1f, R12 ;  /* 0x0000001fff0d7819 */ /* 0x000fc8000001160c */
[----:B------:R-:W-:Y:S01]  /*0f20*/  LEA.HI.SX32 R13, R12, R13, 0x17 ;  /* 0x0000000d0c0d7211 */ /* 0x000fe200078fbaff */
[----:B------:R-:W-:Y:S01]  /*0f30*/  VIADD R12, R3, 0x1 ;  /* 0x00000001030c7836 */ /* 0x000fe20000000000 */
[----:B------:R-:W-:Y:S02]  /*0f40*/  SEL R9, R9, RZ, !P3 ;  /* 0x000000ff09097207 */ /* 0x000fe40005800000 */
[----:B-1----:R-:W-:-:S05]  /*0f50*/  SEL R28, R15, RZ, !P3 ;  /* 0x000000ff0f1c7207 */ /* 0x002fca0005800000 */
[----:B------:R-:W-:Y:S01]  /*0f60*/  FADD R28, R9, -R28 ;  /* 0x8000001c091c7221 */ /* 0x000fe20000000000 */
[----:B---3--:R-:W-:Y:S02]  /*0f70*/  SEL R20, R20, RZ, !P3 ;  /* 0x000000ff14147207 */ /* 0x008fe40005800000 */
[----:B-----5:R-:W-:-:S05]  /*0f80*/  SEL R27, R10, RZ, !P3 ;  /* 0x000000ff0a1b7207 */ /* 0x020fca0005800000 */
[----:B------:R-:W-:Y:S01]  /*0f90*/  FFMA R6, R20, R6, R27 ;  /* 0x0000000614067223 */ /* 0x000fe2000000001b */
[----:B------:R-:W-:-:S04]  /*0fa0*/  SHF.R.U32.HI R27, RZ, 0x1f, R14 ;  /* 0x0000001fff1b7819 */ /* 0x000fc8000001160e */
[CC--:B------:R-:W-:Y:S02]  /*0fb0*/  LEA.HI.SX32 R10, R14.reuse, R27.reuse, 0x15 ;  /* 0x0000001b0e0a7211 */ /* 0x0c0fe400078faaff */
[CC--:B------:R-:W-:Y:S02]  /*0fc0*/  LEA.HI.SX32 R20, R14.reuse, R27.reuse, 0x13 ;  /* 0x0000001b0e147211 */ /* 0x0c0fe400078f9aff */
[----:B------:R-:W-:Y:S02]  /*0fd0*/  LEA.HI.SX32 R14, R14, R27, 0x17 ;  /* 0x0000001b0e0e7211 */ /* 0x000fe400078fbaff */
[----:B------:R-:W-:-:S04]  /*0fe0*/  SHF.R.S32.HI R27, RZ, 0x1f, R0 ;  /* 0x0000001fff1b7819 */ /* 0x000fc80000011400 */
[CC--:B------:R-:W-:Y:S02]  /*0ff0*/  LEA.HI R4, R27.reuse, R0.reuse, RZ, 0x2 ;  /* 0x000000001b047211 */ /* 0x0c0fe400078f10ff */
[----:B------:R-:W-:-:S04]  /*1000*/  LEA.HI R0, R27, R0, RZ, 0x4 ;  /* 0x000000001b007211 */ /* 0x000fc800078f20ff */
[----:B------:R-:W-:Y:S01]  /*1010*/  LOP3.LUT R27, R0, 0xfffffff0, RZ, 0xc0, !PT ;  /* 0xfffffff0001b7812 */ /* 0x000fe200078ec0ff */
[----:B------:R-:W-:-:S04]  /*1020*/  IMAD R0, R13, -0x500, R12 ;  /* 0xfffffb000d007824 */ /* 0x000fc800078e020c */
[----:B------:R-:W-:Y:S02]  /*1030*/  IMAD.IADD R27, R14, 0x1, -R27 ;  /* 0x000000010e1b7824 */ /* 0x000fe400078e0a1b */
[----:B------:R-:W-:Y:S02]  /*1040*/  IMAD.SHL.U32 R0, R0, 0x10, RZ ;  /* 0x0000001000007824 */ /* 0x000fe400078e00ff */
[----:B------:R-:W-:-:S05]  /*1050*/  IMAD R29, R20, 0x1000, R27 ;  /* 0x00001000141d7824 */ /* 0x000fca00078e021b */
[----:B------:R-:W-:Y:S02]  /*1060*/  SHF.R.S32.HI R9, RZ, 0x1f, R29 ;  /* 0x0000001fff097819 */ /* 0x000fe4000001141d */
[----:B------:R-:W-:Y:S01]  /*1070*/  IADD3 R12, P4, R29, R0, RZ ;  /* 0x000000001d0c7210 */ /* 0x000fe20007f9e0ff */
[----:B------:R-:W-:-:S03]  /*1080*/  IMAD.IADD R10, R10, 0x1, -R31 ;  /* 0x000000010a0a7824 */ /* 0x000fc600078e0a1f */
[----:B------:R-:W-:Y:S02]  /*1090*/  LEA.HI.X.SX32 R9, R0, R9, 0x1, P4 ;  /* 0x0000000900097211 */ /* 0x000fe400020f0eff */
[----:B------:R-:W-:-:S04]  /*10a0*/  LEA R30, P5, R12, UR6, 0x2 ;  /* 0x000000060c1e7c11 */ /* 0x000fc8000f8a10ff */
[----:B------:R-:W-:Y:S01]  /*10b0*/  LEA.HI.X R31, R12, UR7, R9, 0x2, P5 ;  /* 0x000000070c1f7c11 */ /* 0x000fe2000a8f1409 */
[----:B------:R-:W-:Y:S01]  /*10c0*/  IMAD R29, R22, 0x10, R29 ;  /* 0x00000010161d7824 */ /* 0x000fe200078e021d */
[----:B------:R-:W0:Y:S01]  /*10d0*/  LDC.64 R12, c[0x0][0x2d8] ;  /* 0x0000b600ff0c7b82 */ /* 0x000e220000000a00 */
[----:B------:R-:W-:Y:S01]  /*10e0*/  LOP3.LUT R9, R4, 0xfffffffc, RZ, 0xc0, !PT ;  /* 0xfffffffc04097812 */ /* 0x000fe200078ec0ff */
[----:B------:R-:W-:Y:S01]  /*10f0*/  IMAD.MOV.U32 R0, RZ, RZ, RZ ;  /* 0x000000ffff007224 */ /* 0x000fe200078e00ff */
[----:B------:R-:W-:Y:S01]  /*1100*/  ISETP.GT.AND P4, PT, R22, 0x3ff, PT ;  /* 0x000003ff1600780c */ /* 0x000fe20003f84270 */
[----:B------:R-:W-:Y:S01]  /*1110*/  IMAD.MOV.U32 R27, RZ, RZ, RZ ;  /* 0x000000ffff1b7224 */ /* 0x000fe200078e00ff */
[----:B------:R-:W-:Y:S01]  /*1120*/  ULDC.64 UR6, c[0x0][0x2c8] ;  /* 0x0000b20000067ab9 */ /* 0x000fe20000000a00 */
[----:B------:R-:W-:Y:S02]  /*1130*/  IMAD.IADD R15, R14, 0x1, -R9 ;  /* 0x000000010e0f7824 */ /* 0x000fe400078e0a09 */
[----:B------:R-:W-:Y:S01]  /*1140*/  FMUL R9, R5, R28 ;  /* 0x0000001c05097220 */ /* 0x000fe20000400000 */
[----:B------:R-:W-:-:S07]  /*1150*/  VIADD R29, R29, 0xffffc000 ;  /* 0xffffc0001d1d7836 */ /* 0x000fce0000000000 */
[----:B------:R1:W3:Y:S01]  /*1160*/  @P4 LDG.E.EL R0, desc[UR4][R30.64+-0x10000] ;  /* 0xff0000041e004981 */ /* 0x0002e2000c2e1900 */
[----:B0-----:R-:W-:Y:S02]  /*1170*/  IMAD.WIDE R4, R15, 0x4, R12 ;  /* 0x000000040f047825 */ /* 0x001fe400078e020c */
[----:B------:R-:W0:Y:S02]  /*1180*/  LDC.64 R12, c[0x0][0x2b0] ;  /* 0x0000ac00ff0c7b82 */ /* 0x000e240000000a00 */
[----:B------:R-:W-:Y:S01]  /*1190*/  IMAD R14, R14, -0x500, R3 ;  /* 0xfffffb000e0e7824 */ /* 0x000fe200078e0203 */
[----:B------:R-:W5:Y:S01]  /*11a0*/  @P4 LDG.E.EL R27, desc[UR4][R4.64] ;  /* 0x00000004041b4981 */ /* 0x000f62000c2e1900 */
[----:B------:R-:W-:-:S03]  /*11b0*/  IMAD.MOV.U32 R15, RZ, RZ, RZ ;  /* 0x000000ffff0f7224 */ /* 0x000fc600078e00ff */
[----:B------:R-:W-:-:S03]  /*11c0*/  SHF.R.S32.HI R14, RZ, 0x1f, R14 ;  /* 0x0000001fff0e7819 */ /* 0x000fc6000001140e */
[----:B------:R0:W2:Y:S02]  /*11d0*/  @P4 LDG.E.EL R15, desc[UR4][R4.64] ;  /* 0x00000004040f4981 */ /* 0x0000a4000c2e1900 */
[----:B0-----:R-:W-:-:S04]  /*11e0*/  IMAD.WIDE R12, R29, 0x4, R12 ;  /* 0x000000041d0c7825 */ /* 0x001fc800078e020c */
[----:B------:R-:W-:-:S05]  /*11f0*/  IMAD.SHL.U32 R29, R20, 0x100, RZ ;  /* 0x00000100141d7824 */ /* 0x000fca00078e00ff */
[----:B------:R-:W-:-:S04]  /*1200*/  IADD3 R22, P5, R22, R29, RZ ;  /* 0x0000001d16167210 */ /* 0x000fc80007fbe0ff */
[----:B------:R-:W-:Y:S02]  /*1210*/  LEA.HI.X.SX32 R29, R29, R14, 0x1, P5 ;  /* 0x0000000e1d1d7211 */ /* 0x000fe400028f0eff */
[C---:B-1----:R-:W-:Y:S02]  /*1220*/  LEA R30, P5, R22.reuse, UR6, 0x2 ;  /* 0x00000006161e7c11 */ /* 0x042fe4000f8a10ff */
[----:B------:R-:W-:Y:S02]  /*1230*/  CS2R R4, SRZ ;  /* 0x0000000000047805 */ /* 0x000fe4000001ff00 */
[----:B------:R-:W-:-:S05]  /*1240*/  LEA.HI.X R31, R22, UR7, R29, 0x2, P5 ;  /* 0x00000007161f7c11 */ /* 0x000fca000a8f141d */
[----:B------:R-:W3:Y:S01]  /*1250*/  @P4 LDG.E.EL.64 R4, desc[UR4][R30.64+-0x1000] ;  /* 0xfff000041e044981 */ /* 0x000ee2000c2e1b00 */
[----:B------:R-:W-:-:S06]  /*1260*/  IMAD.MOV.U32 R28, RZ, RZ, RZ ;  /* 0x000000ffff1c7224 */ /* 0x000fcc00078e00ff */
[----:B------:R0:W4:Y:S02]  /*1270*/  @P4 LDG.E.EL R28, desc[UR4][R12.64] ;  /* 0x000000040c1c4981 */ /* 0x000124000c2e1900 */
[----:B0-----:R-:W0:Y:S02]  /*1280*/  LDC.64 R12, c[0x0][0x2e0] ;  /* 0x0000b800ff0c7b82 */ /* 0x001e240000000a00 */
[----:B0-----:R-:W-:-:S04]  /*1290*/  IMAD.WIDE R12, R10, 0x4, R12 ;  /* 0x000000040a0c7825 */ /* 0x001fc800078e020c */
[----:B------:R-:W-:-:S06]  /*12a0*/  IMAD.MOV.U32 R10, RZ, RZ, RZ ;  /* 0x000000ffff0a7224 */ /* 0x000fcc00078e00ff */
[----:B------:R-:W5:Y:S01]  /*12b0*/  @P4 LDG.E.EL R10, desc[UR4][R12.64] ;  /* 0x000000040c0a4981 */ /* 0x000f62000c2e1900 */
[----:B--2---:R-:W-:Y:S02]  /*12c0*/  SEL R14, R15, RZ, P4 ;  /* 0x000000ff0f0e7207 */ /* 0x004fe40002000000 */
[----:B---3--:R-:W-:-:S05]  /*12d0*/  SEL R4, R4, RZ, P4 ;  /* 0x000000ff04047207 */ /* 0x008fca0002000000 */
[----:B------:R-:W-:-:S04]  /*12e0*/  FADD R15, R4, -R4 ;  /* 0x80000004040f7221 */ /* 0x000fc80000000000 */
[----:B------:R-:W-:Y:S01]  /*12f0*/  FFMA R14, R15, R14, R4 ;  /* 0x0000000e0f0e7223 */ /* 0x000fe20000000004 */
[----:B------:R-:W-:-:S06]  /*1300*/  IMAD.MOV.U32 R4, RZ, RZ, RZ ;  /* 0x000000ffff047224 */ /* 0x000fcc00078e00ff */
[----:B------:R0:W2:Y:S01]  /*1310*/  @P4 LDG.E.EL R4, desc[UR4][R12.64] ;  /* 0x000000040c044981 */ /* 0x0000a2000c2e1900 */
[----:B------:R-:W-:Y:S02]  /*1320*/  SEL R15, R5, RZ, P4 ;  /* 0x000000ff050f7207 */ /* 0x000fe40002000000 */
[----:B------:R-:W-:Y:S02]  /*1330*/  SEL R5, R11, RZ, !P3 ;  /* 0x000000ff0b057207 */ /* 0x000fe40005800000 */
[----:B------:R-:W-:Y:S01]  /*1340*/  SEL R20, R21, RZ, !P3 ;  /* 0x000000ff15147207 */ /* 0x000fe20005800000 */
[----:B------:R-:W-:Y:S01]  /*1350*/  FADD R22, R15, -R15 ;  /* 0x8000000f0f167221 */ /* 0x000fe20000000000 */
[----:B----4-:R-:W-:Y:S02]  /*1360*/  SEL R21, R28, RZ, P4 ;  /* 0x000000ff1c157207 */ /* 0x010fe40002000000 */
[----:B0-----:R-:W-:Y:S01]  /*1370*/  SEL R12, R0, RZ, P4 ;  /* 0x000000ff000c7207 */ /* 0x001fe20002000000 */
[----:B------:R-:W-:Y:S01]  /*1380*/  FMUL R7, R7, R8 ;  /* 0x0000000807077220 */ /* 0x000fe20000400000 */
[----:B------:R-:W-:Y:S01]  /*1390*/  FFMA R5, R20, R9, R5 ;  /* 0x0000000914057223 */ /* 0x000fe20000000005 */
[----:B------:R-:W-:Y:S01]  /*13a0*/  FADD R14, -R21, R14 ;  /* 0x0000000e150e7221 */ /* 0x000fe20000000100 */
[----:B------:R-:W0:Y:S01]  /*13b0*/  LDC.64 R8, c[0x0][0x2e8] ;  /* 0x0000ba00ff087b82 */ /* 0x000e220000000a00 */
[----:B------:R-:W-:-:S02]  /*13c0*/  FSETP.GEU.AND P6, PT, R6, RZ, PT ;  /* 0x000000ff0600720b */ /* 0x000fc40003fce000 */
[----:B------:R-:W-:Y:S02]  /*13d0*/  FSETP.GEU.AND P5, PT, R5, RZ, PT ;  /* 0x000000ff0500720b */ /* 0x000fe40003fae000 */
[----:B------:R-:W-:Y:S02]  /*13e0*/  SEL R0, R17, RZ, !P0 ;  /* 0x000000ff11007207 */ /* 0x000fe40004000000 */
[----:B-----5:R-:W-:Y:S02]  /*13f0*/  SEL R11, R10, RZ, P4 ;  /* 0x000000ff0a0b7207 */ /* 0x020fe40002000000 */
[----:B------:R-:W-:-:S05]  /*1400*/  SEL R10, R27, RZ, P4 ;  /* 0x000000ff1b0a7207 */ /* 0x000fca0002000000 */
[----:B------:R-:W-:-:S04]  /*1410*/  FFMA R15, R22, R10, R15 ;  /* 0x0000000a160f7223 */ /* 0x000fc8000000000f */
[----:B------:R-:W-:Y:S01]  /*1420*/  FADD R15, -R12, R15 ;  /* 0x0000000f0c0f7221 */ /* 0x000fe20000000100 */
[----:B------:R-:W-:Y:S01]  /*1430*/  FFMA R10, R14, R11, R21 ;  /* 0x0000000b0e0a7223 */ /* 0x000fe20000000015 */
[----:B------:R-:W-:Y:S02]  /*1440*/  SEL R11, R16, RZ, !P0 ;  /* 0x000000ff100b7207 */ /* 0x000fe40004000000 */
[----:B------:R-:W-:Y:S02]  /*1450*/  SEL R19, R19, RZ, !P0 ;  /* 0x000000ff13137207 */ /* 0x000fe40004000000 */
[----:B------:R-:W-:Y:S02]  /*1460*/  SEL R18, R18, RZ, !P0 ;  /* 0x000000ff12127207 */ /* 0x000fe40004000000 */
[----:B------:R-:W-:Y:S02]  /*1470*/  FSEL R6, R6, RZ, P6 ;  /* 0x000000ff06067208 */ /* 0x000fe40003000000 */
[----:B------:R-:W-:Y:S01]  /*1480*/  FSEL R5, R5, RZ, P5 ;  /* 0x000000ff05057208 */ /* 0x000fe20002800000 */
[----:B------:R-:W-:Y:S01]  /*1490*/  FFMA R7, R0, R7, R19 ;  /* 0x0000000700077223 */ /* 0x000fe20000000013 */
[----:B------:R-:W-:Y:S01]  /*14a0*/  @P3 FSEL R6, R10, RZ, P4 ;  /* 0x000000ff0a063208 */ /* 0x000fe20002000000 */
[----:B------:R-:W-:Y:S01]  /*14b0*/  FFMA R2, R11, R2, R18 ;  /* 0x000000020b027223 */ /* 0x000fe20000000012 */
[----:B------:R-:W-:-:S02]  /*14c0*/  FSETP.GEU.AND P6, PT, R23, RZ, PT ;  /* 0x000000ff1700720b */ /* 0x000fc40003fce000 */
[C---:B------:R-:W-:Y:S02]  /*14d0*/  FSETP.GEU.AND P5, PT, R24.reuse, RZ, PT ;  /* 0x000000ff1800720b */ /* 0x040fe40003fae000 */
[----:B------:R-:W-:Y:S02]  /*14e0*/  FSEL R0, R23, RZ, P6 ;  /* 0x000000ff17007208 */ /* 0x000fe40003000000 */
[----:B------:R-:W-:Y:S01]  /*14f0*/  FSEL R11, R24, RZ, P5 ;  /* 0x000000ff180b7208 */ /* 0x000fe20002800000 */
[----:B0-----:R-:W-:Y:S01]  /*1500*/  IMAD.WIDE R8, R3, 0x4, R8 ;  /* 0x0000000403087825 */ /* 0x001fe200078e0208 */
[----:B--2---:R-:W-:-:S05]  /*1510*/  SEL R4, R4, RZ, P4 ;  /* 0x000000ff04047207 */ /* 0x004fca0002000000 */
[----:B------:R-:W-:-:S05]  /*1520*/  FFMA R4, R15, R4, R12 ;  /* 0x000000040f047223 */ /* 0x000fca000000000c */
[----:B------:R-:W-:Y:S02]  /*1530*/  @P3 FSEL R5, R4, RZ, P4 ;  /* 0x000000ff04053208 */ /* 0x000fe40002000000 */
[C---:B------:R-:W-:Y:S02]  /*1540*/  FSETP.GEU.AND P3, PT, R26.reuse, RZ, PT ;  /* 0x000000ff1a00720b */ /* 0x040fe40003f6e000 */
[C---:B------:R-:W-:Y:S02]  /*1550*/  FSETP.GEU.AND P4, PT, R25.reuse, RZ, PT ;  /* 0x000000ff1900720b */ /* 0x040fe40003f8e000 */
[----:B------:R-:W-:Y:S02]  /*1560*/  FSEL R26, R26, RZ, P3 ;  /* 0x000000ff1a1a7208 */ /* 0x000fe40001800000 */
[----:B------:R-:W-:Y:S02]  /*1570*/  FSEL R25, R25, RZ, P4 ;  /* 0x000000ff19197208 */ /* 0x000fe40002000000 */
[----:B------:R-:W-:-:S02]  /*1580*/  FSETP.GEU.AND P3, PT, R2, RZ, PT ;  /* 0x000000ff0200720b */ /* 0x000fc40003f6e000 */
[----:B------:R-:W-:Y:S02]  /*1590*/  FSETP.GEU.AND P4, PT, R7, RZ, PT ;  /* 0x000000ff0700720b */ /* 0x000fe40003f8e000 */
[----:B------:R-:W-:Y:S02]  /*15a0*/  @P1 FSEL R25, R0, R5, !P2 ;  /* 0x0000000500191208 */ /* 0x000fe40005000000 */
[----:B------:R-:W-:Y:S02]  /*15b0*/  @P1 FSEL R26, R11, R6, !P2 ;  /* 0x000000060b1a1208 */ /* 0x000fe40005000000 */
[----:B------:R-:W-:Y:S02]  /*15c0*/  FSEL R5, R2, RZ, P3 ;  /* 0x000000ff02057208 */ /* 0x000fe40001800000 */
[----:B------:R-:W-:Y:S02]  /*15d0*/  FSEL R0, R7, RZ, P4 ;  /* 0x000000ff07007208 */ /* 0x000fe40002000000 */
[----:B------:R-:W-:-:S02]  /*15e0*/  FSEL R24, R5, R26, !P0 ;  /* 0x0000001a05187208 */ /* 0x000fc40004000000 */
[----:B------:R-:W-:-:S05]  /*15f0*/  FSEL R25, R0, R25, !P0 ;  /* 0x0000001900197208 */ /* 0x000fca0004000000 */
[----:B------:R-:W-:Y:S01]  /*1600*/  STG.E.64 desc[UR4][R8.64], R24 ;  /* 0x0000001808007986 */ /* 0x000fe2000c101b04 */
[----:B------:R-:W-:Y:S05]  /*1610*/  EXIT ;  /* 0x000000000000794d */ /* 0x000fea0003800000 */
.L_x_0:
[----:B------:R-:W-:-:S00]  /*1620*/  BRA `(.L_x_0) ;  /* 0xfffffffc00fc7947 */ /* 0x000fc0000383ffff */
[----:B------:R-:W-:-:S00]  /*1630*/  NOP ;  /* 0x0000000000007918 */ /* 0x000fc00000000000 */
        /* <DEDUP_REMOVED lines=12> */
.L_x_1:


//--------------------- .nv.global.init           --------------------------
	.section	.nv.global.init,"aw",@progbits
.nv.global.init:
	.type		_$_str,@object
	.size		_$_str,(_$_str_$_2 - _$_str)
_$_str:
        /*0000*/ 	.byte	0x5f, 0x5f, 0x43, 0x55, 0x44, 0x41, 0x5f, 0x46, 0x54, 0x5a, 0x00
	.type		_$_str_$_2,@object
	.size		_$_str_$_2,(.L_1 - _$_str_$_2)
_$_str_$_2:
        /*000b*/ 	.byte	0x5f, 0x5f, 0x43, 0x55, 0x44, 0x41, 0x5f, 0x50, 0x52, 0x45, 0x43, 0x5f, 0x53, 0x51, 0x52, 0x54
        /*001b*/ 	.byte	0x00
.L_1:


//--------------------- .nv.constant0.triton_poi_fused_cat_8 --------------------------
	.section	.nv.constant0.triton_poi_fused_cat_8,"a",@progbits
	.sectionflags	@""
	.align	4
.nv.constant0.triton_poi_fused_cat_8:
	.zero		756
